//
// Generated by NVIDIA NVVM Compiler
//
// Compiler Build ID: CL-36424714
// Cuda compilation tools, release 13.0, V13.0.88
// Based on NVVM 20.0.0
//

.version 9.0
.target sm_100
.address_size 64

	// .globl	_Z6kernelPiii

.visible .entry _Z6kernelPiii(
	.param .u64 .ptr .align 1 _Z6kernelPiii_param_0,
	.param .u32 _Z6kernelPiii_param_1,
	.param .u32 _Z6kernelPiii_param_2
)
{
	.reg .pred 	%p<4>;
	.reg .b32 	%r<14>;
	.reg .b64 	%rd<5>;

	ld.param.u64 	%rd1, [_Z6kernelPiii_param_0];
	ld.param.u32 	%r3, [_Z6kernelPiii_param_1];
	ld.param.u32 	%r4, [_Z6kernelPiii_param_2];
	mov.u32 	%r6, %tid.x;
	mov.u32 	%r7, %ctaid.x;
	mov.u32 	%r8, %ntid.x;
	mad.lo.s32 	%r1, %r7, %r8, %r6;
	mov.u32 	%r9, %tid.y;
	mov.u32 	%r10, %ctaid.y;
	mov.u32 	%r11, %ntid.y;
	mad.lo.s32 	%r12, %r10, %r11, %r9;
	setp.ge.s32 	%p1, %r1, %r3;
	setp.ge.s32 	%p2, %r12, %r4;
	or.pred  	%p3, %p1, %p2;
	@%p3 bra 	$L__BB0_2;
	cvta.to.global.u64 	%rd2, %rd1;
	mad.lo.s32 	%r13, %r3, %r12, %r1;
	mul.wide.s32 	%rd3, %r13, 4;
	add.s64 	%rd4, %rd2, %rd3;
	st.global.u32 	[%rd4], %r13;
$L__BB0_2:
	ret;

}


// ===== COMPILED SASS (sm_100) =====

	.target	sm_100

	.elftype	@"ET_EXEC"


//--------------------- .note.nv.tkinfo           --------------------------
	.section	.note.nv.tkinfo,"",@"SHT_NOTE"
	.sectionflags	@"SHF_NOTE_NV_TKINFO"
	.tkinfo
        /*0018*/ 	.word	0x00000002
        /*0030*/ 	.string	""
        /*0030*/ 	.string	"ptxas"
        /*0030*/ 	.string	"Cuda compilation tools, release 13.0, V13.0.88"
        /*0030*/ 	.string	"Build cuda_13.0.r13.0/compiler.36424714_0"
        /*0030*/ 	.string	"-arch sm_100 -m 64 "



//--------------------- .note.nv.cuinfo           --------------------------
	.section	.note.nv.cuinfo,"",@"SHT_NOTE"
	.sectionflags	@"SHF_NOTE_NV_CUINFO"
        /*0018*/ 	.short	0x0002
        /*001a*/ 	.short	0x0064
        /*001c*/ 	.short	0x0082
	.zero		2


//--------------------- .nv.info                  --------------------------
	.section	.nv.info,"",@"SHT_CUDA_INFO"
	.align	4


	//----- nvinfo : EIATTR_REGCOUNT
	.align		4
        /*0000*/ 	.byte	0x04, 0x2f
        /*0002*/ 	.short	(.L_1 - .L_0)
	.align		4
.L_0:
        /*0004*/ 	.word	index@(_Z6kernelPiii)
        /*0008*/ 	.word	0x00000008


	//----- nvinfo : EIATTR_FRAME_SIZE
	.align		4
.L_1:
        /*000c*/ 	.byte	0x04, 0x11
        /*000e*/ 	.short	(.L_3 - .L_2)
	.align		4
.L_2:
        /*0010*/ 	.word	index@(_Z6kernelPiii)
        /*0014*/ 	.word	0x00000000


	//----- nvinfo : EIATTR_MIN_STACK_SIZE
	.align		4
.L_3:
        /*0018*/ 	.byte	0x04, 0x12
        /*001a*/ 	.short	(.L_5 - .L_4)
	.align		4
.L_4:
        /*001c*/ 	.word	index@(_Z6kernelPiii)
        /*0020*/ 	.word	0x00000000
.L_5:


//--------------------- .nv.compat                --------------------------
	.section	.nv.compat,"",@"SHT_CUDA_COMPAT_INFO"
	.align	4
        /*0000*/ 	.byte	0x02, 0x09, 0x00, 0x00, 0x02, 0x02, 0x01, 0x00, 0x02, 0x05, 0x05, 0x00, 0x03, 0x07, 0x01, 0x01
        /*0010*/ 	.byte	0x02, 0x03, 0x00, 0x00, 0x02, 0x06, 0x01, 0x00, 0x04, 0x0b, 0x08, 0x00, 0x09, 0x00, 0x00, 0x00
        /*0020*/ 	.byte	0x00, 0x00, 0x00, 0x00


//--------------------- .nv.info._Z6kernelPiii    --------------------------
	.section	.nv.info._Z6kernelPiii,"",@"SHT_CUDA_INFO"
	.sectionflags	@""
	.align	4


	//----- nvinfo : EIATTR_CUDA_API_VERSION
	.align		4
        /*0000*/ 	.byte	0x04, 0x37
        /*0002*/ 	.short	(.L_7 - .L_6)
.L_6:
        /*0004*/ 	.word	0x00000082


	//----- nvinfo : EIATTR_KPARAM_INFO
	.align		4
.L_7:
        /*0008*/ 	.byte	0x04, 0x17
        /*000a*/ 	.short	(.L_9 - .L_8)
.L_8:
        /*000c*/ 	.word	0x00000000
        /*0010*/ 	.short	0x0002
        /*0012*/ 	.short	0x000c
        /*0014*/ 	.byte	0x00, 0xf0, 0x11, 0x00


	//----- nvinfo : EIATTR_KPARAM_INFO
	.align		4
.L_9:
        /*0018*/ 	.byte	0x04, 0x17
        /*001a*/ 	.short	(.L_11 - .L_10)
.L_10:
        /*001c*/ 	.word	0x00000000
        /*0020*/ 	.short	0x0001
        /*0022*/ 	.short	0x0008
        /*0024*/ 	.byte	0x00, 0xf0, 0x11, 0x00


	//----- nvinfo : EIATTR_KPARAM_INFO
	.align		4
.L_11:
        /*0028*/ 	.byte	0x04, 0x17
        /*002a*/ 	.short	(.L_13 - .L_12)
.L_12:
        /*002c*/ 	.word	0x00000000
        /*0030*/ 	.short	0x0000
        /*0032*/ 	.short	0x0000
        /*0034*/ 	.byte	0x00, 0xf5, 0x21, 0x00


	//----- nvinfo : EIATTR_SPARSE_MMA_MASK
	.align		4
.L_13:
        /*0038*/ 	.byte	0x03, 0x50
        /*003a*/ 	.short	0x0000


	//----- nvinfo : EIATTR_MAXREG_COUNT
	.align		4
        /*003c*/ 	.byte	0x03, 0x1b
        /*003e*/ 	.short	0x00ff


	//----- nvinfo : EIATTR_MERCURY_ISA_VERSION
	.align		4
        /*0040*/ 	.byte	0x03, 0x5f
        /*0042*/ 	.short	0x0101


	//----- nvinfo : EIATTR_VRC_CTA_INIT_COUNT
	.align		4
        /*0044*/ 	.byte	0x02, 0x4a
	.zero		1
	.zero		1


	//----- nvinfo : EIATTR_EXIT_INSTR_OFFSETS
	.align		4
        /*0048*/ 	.byte	0x04, 0x1c
        /*004a*/ 	.short	(.L_15 - .L_14)


	//   ....[0]....
.L_14:
        /*004c*/ 	.word	0x000000c0


	//   ....[1]....
        /*0050*/ 	.word	0x00000120


	//----- nvinfo : EIATTR_CBANK_PARAM_SIZE
	.align		4
.L_15:
        /*0054*/ 	.byte	0x03, 0x19
        /*0056*/ 	.short	0x0010


	//----- nvinfo : EIATTR_PARAM_CBANK
	.align		4
        /*0058*/ 	.byte	0x04, 0x0a
        /*005a*/ 	.short	(.L_17 - .L_16)
	.align		4
.L_16:
        /*005c*/ 	.word	index@(.nv.constant0._Z6kernelPiii)
        /*0060*/ 	.short	0x0380
        /*0062*/ 	.short	0x0010


	//----- nvinfo : EIATTR_SW_WAR
	.align		4
.L_17:
        /*0064*/ 	.byte	0x04, 0x36
        /*0066*/ 	.short	(.L_19 - .L_18)
.L_18:
        /*0068*/ 	.word	0x00000008
.L_19:


//--------------------- .nv.callgraph             --------------------------
	.section	.nv.callgraph,"",@"SHT_CUDA_CALLGRAPH"
	.align	4
	.sectionentsize	8
	.align		4
        /*0000*/ 	.word	0x00000000
	.align		4
        /*0004*/ 	.word	0xffffffff
	.align		4
        /*0008*/ 	.word	0x00000000
	.align		4
        /*000c*/ 	.word	0xfffffffe
	.align		4
        /*0010*/ 	.word	0x00000000
	.align		4
        /*0014*/ 	.word	0xfffffffd
	.align		4
        /*0018*/ 	.word	0x00000000
	.align		4
        /*001c*/ 	.word	0xfffffffc


//--------------------- .text._Z6kernelPiii       --------------------------
	.section	.text._Z6kernelPiii,"ax",@progbits
	.align	128
        .global         _Z6kernelPiii
        .type           _Z6kernelPiii,@function
        .size           _Z6kernelPiii,(.L_x_1 - _Z6kernelPiii)
        .other          _Z6kernelPiii,@"STO_CUDA_ENTRY STV_DEFAULT"
_Z6kernelPiii:
.text._Z6kernelPiii:
[----:B------:R-:W-:Y:S01]  /*0000*/  LDC R1, c[0x0][0x37c] ;  /* 0x0000df00ff017b82 */ /* 0x000fe20000000800 */
[----:B------:R-:W0:Y:S07]  /*0010*/  S2R R5, SR_TID.Y ;  /* 0x0000000000057919 */ /* 0x000e2e0000002200 */
[----:B------:R-:W1:Y:S01]  /*0020*/  LDC R3, c[0x0][0x360] ;  /* 0x0000d800ff037b82 */ /* 0x000e620000000800 */
[----:B------:R-:W2:Y:S01]  /*0030*/  LDCU.64 UR6, c[0x0][0x388] ;  /* 0x00007100ff0677ac */ /* 0x000ea20008000a00 */
[----:B------:R-:W1:Y:S06]  /*0040*/  S2R R0, SR_TID.X ;  /* 0x0000000000007919 */ /* 0x000e6c0000002100 */
[----:B------:R-:W0:Y:S08]  /*0050*/  S2UR UR5, SR_CTAID.Y ;  /* 0x00000000000579c3 */ /* 0x000e300000002600 */
[----:B------:R-:W0:Y:S08]  /*0060*/  LDC R2, c[0x0][0x364] ;  /* 0x0000d900ff027b82 */ /* 0x000e300000000800 */
[----:B------:R-:W1:Y:S01]  /*0070*/  S2UR UR4, SR_CTAID.X ;  /* 0x00000000000479c3 */ /* 0x000e620000002500 */
[----:B0-----:R-:W-:-:S05]  /*0080*/  IMAD R5, R2, UR5, R5 ;  /* 0x0000000502057c24 */ /* 0x001fca000f8e0205 */
[----:B--2---:R-:W-:Y:S01]  /*0090*/  ISETP.GE.AND P0, PT, R5, UR7, PT ;  /* 0x0000000705007c0c */ /* 0x004fe2000bf06270 */
[----:B-1----:R-:W-:-:S05]  /*00a0*/  IMAD R0, R3, UR4, R0 ;  /* 0x0000000403007c24 */ /* 0x002fca000f8e0200 */
[----:B------:R-:W-:-:S13]  /*00b0*/  ISETP.GE.OR P0, PT, R0, UR6, P0 ;  /* 0x0000000600007c0c */ /* 0x000fda0008706670 */
[----:B------:R-:W-:Y:S05]  /*00c0*/  @P0 EXIT ;  /* 0x000000000000094d */ /* 0x000fea0003800000 */
[----:B------:R-:W0:Y:S01]  /*00d0*/  LDC.64 R2, c[0x0][0x380] ;  /* 0x0000e000ff027b82 */ /* 0x000e220000000a00 */
[----:B------:R-:W1:Y:S01]  /*00e0*/  LDCU.64 UR4, c[0x0][0x358] ;  /* 0x00006b00ff0477ac */ /* 0x000e620008000a00 */
[----:B------:R-:W-:-:S04]  /*00f0*/  IMAD R5, R5, UR6, R0 ;  /* 0x0000000605057c24 */ /* 0x000fc8000f8e0200 */
[----:B0-----:R-:W-:-:S05]  /*0100*/  IMAD.WIDE R2, R5, 0x4, R2 ;  /* 0x0000000405027825 */ /* 0x001fca00078e0202 */
[----:B-1----:R-:W-:Y:S01]  /*0110*/  STG.E desc[UR4][R2.64], R5 ;  /* 0x0000000502007986 */ /* 0x002fe2000c101904 */
[----:B------:R-:W-:Y:S05]  /*0120*/  EXIT ;  /* 0x000000000000794d */ /* 0x000fea0003800000 */
.L_x_0:
[----:B------:R-:W-:-:S00]  /*0130*/  BRA `(.L_x_0) ;  /* 0xfffffffc00fc7947 */ /* 0x000fc0000383ffff */
[----:B------:R-:W-:-:S00]  /*0140*/  NOP ;  /* 0x0000000000007918 */ /* 0x000fc00000000000 */
        /* <DEDUP_REMOVED lines=11> */
.L_x_1:


//--------------------- .nv.shared.reserved.0     --------------------------
	.section	.nv.shared.reserved.0,"aw",@nobits
	.weak		__nv_reservedSMEM_offset_0_alias
	.size		__nv_reservedSMEM_offset_0_alias, 0, 64
	.other		__nv_reservedSMEM_offset_0_alias,@"STO_CUDA_RESERVED_SHARED STV_DEFAULT"
__nv_reservedSMEM_offset_0_alias:
	.zero		0
	.zero		64


//--------------------- .nv.constant0._Z6kernelPiii --------------------------
	.section	.nv.constant0._Z6kernelPiii,"a",@progbits
	.sectionflags	@""
	.align	4
.nv.constant0._Z6kernelPiii:
	.zero		912


//--------------------- SYMBOLS --------------------------

	.type		.nv.reservedSmem.offset0,@object
	.size		.nv.reservedSmem.offset0,0x4
